	.headerflags	@"EF_CUDA_TEXMODE_UNIFIED EF_CUDA_64BIT_ADDRESS EF_CUDA_ACCELERATORS EF_CUDA_SM90 EF_CUDA_VIRTUAL_SM(EF_CUDA_SM90)"
	.elftype	@"ET_EXEC"


//--------------------- .nv.info                  --------------------------
	.section	.nv.info,"",@"SHT_CUDA_INFO"
	.align	4


	//----- nvinfo : EIATTR_REGCOUNT
	.align		4
        /*0000*/ 	.byte	0x04, 0x2f
        /*0002*/ 	.short	(.L_1 - .L_0)
	.align		4
.L_0:
        /*0004*/ 	.word	index@(triton_poi_fused__native_batch_norm_legit_no_training_add_threshold_backward_28)
        /*0008*/ 	.word	0x00000010


	//----- nvinfo : EIATTR_MIN_STACK_SIZE
	.align		4
.L_1:
        /*000c*/ 	.byte	0x04, 0x12
        /*000e*/ 	.short	(.L_3 - .L_2)
	.align		4
.L_2:
        /*0010*/ 	.word	index@(triton_poi_fused__native_batch_norm_legit_no_training_add_threshold_backward_28)
        /*0014*/ 	.word	0x00000000


	//----- nvinfo : EIATTR_FRAME_SIZE
	.align		4
.L_3:
        /*0018*/ 	.byte	0x04, 0x11
        /*001a*/ 	.short	(.L_5 - .L_4)
	.align		4
.L_4:
        /*001c*/ 	.word	index@(triton_poi_fused__native_batch_norm_legit_no_training_add_threshold_backward_28)
        /*0020*/ 	.word	0x00000000


	//----- nvinfo : EIATTR_MIN_STACK_SIZE
	.align		4
.L_5:
        /*0024*/ 	.byte	0x04, 0x12
        /*0026*/ 	.short	(.L_7 - .L_6)
	.align		4
.L_6:
        /*0028*/ 	.word	index@(triton_poi_fused__native_batch_norm_legit_no_training_add_threshold_backward_28)
        /*002c*/ 	.word	0x00000000
.L_7:


//--------------------- .nv.info.triton_poi_fused__native_batch_norm_legit_no_training_add_threshold_backward_28 --------------------------
	.section	.nv.info.triton_poi_fused__native_batch_norm_legit_no_training_add_threshold_backward_28,"",@"SHT_CUDA_INFO"
	.sectionflags	@""
	.align	4


	//----- nvinfo : EIATTR_CUDA_API_VERSION
	.align		4
        /*0000*/ 	.byte	0x04, 0x37
        /*0002*/ 	.short	(.L_9 - .L_8)
.L_8:
        /*0004*/ 	.word	0x0000007c


	//----- nvinfo : EIATTR_KPARAM_INFO
	.align		4
.L_9:
        /*0008*/ 	.byte	0x04, 0x17
        /*000a*/ 	.short	(.L_11 - .L_10)
.L_10:
        /*000c*/ 	.word	0x00000000
        /*0010*/ 	.short	0x0004
        /*0012*/ 	.short	0x0020
        /*0014*/ 	.byte	0x00, 0xf0, 0x11, 0x00


	//----- nvinfo : EIATTR_KPARAM_INFO
	.align		4
.L_11:
        /*0018*/ 	.byte	0x04, 0x17
        /*001a*/ 	.short	(.L_13 - .L_12)
.L_12:
        /*001c*/ 	.word	0x00000000
        /*0020*/ 	.short	0x0003
        /*0022*/ 	.short	0x0018
        /*0024*/ 	.byte	0x00, 0xf4, 0x21, 0x00


	//----- nvinfo : EIATTR_KPARAM_INFO
	.align		4
.L_13:
        /*0028*/ 	.byte	0x04, 0x17
        /*002a*/ 	.short	(.L_15 - .L_14)
.L_14:
        /*002c*/ 	.word	0x00000000
        /*0030*/ 	.short	0x0002
        /*0032*/ 	.short	0x0010
        /*0034*/ 	.byte	0x00, 0xf4, 0x21, 0x00


	//----- nvinfo : EIATTR_KPARAM_INFO
	.align		4
.L_15:
        /*0038*/ 	.byte	0x04, 0x17
        /*003a*/ 	.short	(.L_17 - .L_16)
.L_16:
        /*003c*/ 	.word	0x00000000
        /*0040*/ 	.short	0x0001
        /*0042*/ 	.short	0x0008
        /*0044*/ 	.byte	0x00, 0xf4, 0x21, 0x00


	//----- nvinfo : EIATTR_KPARAM_INFO
	.align		4
.L_17:
        /*0048*/ 	.byte	0x04, 0x17
        /*004a*/ 	.short	(.L_19 - .L_18)
.L_18:
        /*004c*/ 	.word	0x00000000
        /*0050*/ 	.short	0x0000
        /*0052*/ 	.short	0x0000
        /*0054*/ 	.byte	0x00, 0xf4, 0x21, 0x00


	//----- nvinfo : EIATTR_SPARSE_MMA_MASK
	.align		4
.L_19:
        /*0058*/ 	.byte	0x03, 0x50
        /*005a*/ 	.short	0x0000


	//----- nvinfo : EIATTR_MAXREG_COUNT
	.align		4
        /*005c*/ 	.byte	0x03, 0x1b
        /*005e*/ 	.short	0x00ff


	//----- nvinfo : EIATTR_EXIT_INSTR_OFFSETS
	.align		4
        /*0060*/ 	.byte	0x04, 0x1c
        /*0062*/ 	.short	(.L_21 - .L_20)


	//   ....[0]....
.L_20:
        /*0064*/ 	.word	0x00000230


	//   ....[1]....
        /*0068*/ 	.word	0x00000250


	//----- nvinfo : EIATTR_REQNTID
	.align		4
.L_21:
        /*006c*/ 	.byte	0x04, 0x10
        /*006e*/ 	.short	(.L_23 - .L_22)
.L_22:
        /*0070*/ 	.word	0x00000080
        /*0074*/ 	.word	0x00000001
        /*0078*/ 	.word	0x00000001


	//----- nvinfo : EIATTR_CBANK_PARAM_SIZE
	.align		4
.L_23:
        /*007c*/ 	.byte	0x03, 0x19
        /*007e*/ 	.short	0x0024


	//----- nvinfo : EIATTR_PARAM_CBANK
	.align		4
        /*0080*/ 	.byte	0x04, 0x0a
        /*0082*/ 	.short	(.L_25 - .L_24)
	.align		4
.L_24:
        /*0084*/ 	.word	index@(.nv.constant0.triton_poi_fused__native_batch_norm_legit_no_training_add_threshold_backward_28)
        /*0088*/ 	.short	0x0210
        /*008a*/ 	.short	0x0024


	//----- nvinfo : EIATTR_SW_WAR
	.align		4
.L_25:
        /*008c*/ 	.byte	0x04, 0x36
        /*008e*/ 	.short	(.L_27 - .L_26)
.L_26:
        /*0090*/ 	.word	0x00000008
.L_27:


//--------------------- .nv.callgraph             --------------------------
	.section	.nv.callgraph,"",@"SHT_CUDA_CALLGRAPH"
	.align	4
	.sectionentsize	8
	.align		4
        /*0000*/ 	.word	0x00000000
	.align		4
        /*0004*/ 	.word	0xffffffff
	.align		4
        /*0008*/ 	.word	0x00000000
	.align		4
        /*000c*/ 	.word	0xfffffffe
	.align		4
        /*0010*/ 	.word	0x00000000
	.align		4
        /*0014*/ 	.word	0xfffffffd
	.align		4
        /*0018*/ 	.word	0x00000000
	.align		4
        /*001c*/ 	.word	0xfffffffc


//--------------------- .text.triton_poi_fused__native_batch_norm_legit_no_training_add_threshold_backward_28 --------------------------
	.section	.text.triton_poi_fused__native_batch_norm_legit_no_training_add_threshold_backward_28,"ax",@progbits
	.align	128
        .global         triton_poi_fused__native_batch_norm_legit_no_training_add_threshold_backward_28
        .type           triton_poi_fused__native_batch_norm_legit_no_training_add_threshold_backward_28,@function
        .size           triton_poi_fused__native_batch_norm_legit_no_training_add_threshold_backward_28,(.L_x_1 - triton_poi_fused__native_batch_norm_legit_no_training_add_threshold_backward_28)
        .other          triton_poi_fused__native_batch_norm_legit_no_training_add_threshold_backward_28,@"STO_CUDA_ENTRY STV_DEFAULT"
triton_poi_fused__native_batch_norm_legit_no_training_add_threshold_backward_28:
.text.triton_poi_fused__native_batch_norm_legit_no_training_add_threshold_backward_28:
[----:B------:R-:W0:Y:S02]  /*0000*/  LDC R1, c[0x0][0x28] ;  /* 0x00000a00ff017b82 */ /* 0x000e240000000800 */
[----:B------:R-:W1:Y:S01]  /*0010*/  S2R R0, SR_TID.X ;  /* 0x0000000000007919 */ /* 0x000e620000002100 */
[----:B------:R-:W2:Y:S01]  /*0020*/  LDC.64 R4, c[0x0][0x218] ;  /* 0x00008600ff047b82 */ /* 0x000ea20000000a00 */
[----:B------:R-:W-:Y:S01]  /*0030*/  CS2R R12, SRZ ;  /* 0x00000000000c7805 */ /* 0x000fe2000001ff00 */
[----:B------:R-:W-:Y:S01]  /*0040*/  IMAD.MOV.U32 R11, RZ, RZ, RZ ;  /* 0x000000ffff0b7224 */ /* 0x000fe200078e00ff */
[----:B------:R-:W3:Y:S01]  /*0050*/  S2R R7, SR_CTAID.X ;  /* 0x0000000000077919 */ /* 0x000ee20000002500 */
[----:B------:R-:W-:Y:S01]  /*0060*/  ULDC.64 UR4, c[0x0][0x208] ;  /* 0x0000820000047ab9 */ /* 0x000fe20000000a00 */
[----:B------:R-:W-:-:S03]  /*0070*/  ULDC.64 UR6, c[0x0][0x228] ;  /* 0x00008a0000067ab9 */ /* 0x000fc60000000a00 */
[----:B------:R-:W4:Y:S01]  /*0080*/  LDC.64 R2, c[0x0][0x210] ;  /* 0x00008400ff027b82 */ /* 0x000f220000000a00 */
[----:B-1----:R-:W-:Y:S01]  /*0090*/  IMAD.SHL.U32 R0, R0, 0x2, RZ ;  /* 0x0000000200007824 */ /* 0x002fe200078e00ff */
[----:B---3--:R-:W-:-:S04]  /*00a0*/  SHF.R.S32.HI R6, RZ, 0x17, R7 ;  /* 0x00000017ff067819 */ /* 0x008fc80000011407 */
[----:B------:R-:W-:-:S05]  /*00b0*/  LOP3.LUT R0, R0, 0xfe, RZ, 0xc0, !PT ;  /* 0x000000fe00007812 */ /* 0x000fca00078ec0ff */
[----:B------:R-:W-:Y:S01]  /*00c0*/  IMAD R7, R7, 0x100, R0 ;  /* 0x0000010007077824 */ /* 0x000fe200078e0200 */
[----:B------:R-:W-:-:S03]  /*00d0*/  SGXT R0, R6, 0x1 ;  /* 0x000000010600781a */ /* 0x000fc60000000200 */
[C---:B--2---:R-:W-:Y:S01]  /*00e0*/  IMAD.WIDE R4, R7.reuse, 0x4, R4 ;  /* 0x0000000407047825 */ /* 0x044fe200078e0204 */
[----:B------:R-:W-:Y:S02]  /*00f0*/  LEA.HI R0, R0, R7, RZ, 0x2 ;  /* 0x0000000700007211 */ /* 0x000fe400078f10ff */
[----:B------:R-:W-:Y:S02]  /*0100*/  ISETP.GE.AND P0, PT, R7, 0x800, PT ;  /* 0x000008000700780c */ /* 0x000fe40003f06270 */
[----:B------:R-:W-:Y:S01]  /*0110*/  SHF.R.S32.HI R9, RZ, 0x2, R0 ;  /* 0x00000002ff097819 */ /* 0x000fe20000011400 */
[----:B------:R-:W-:-:S04]  /*0120*/  IMAD.MOV.U32 R0, RZ, RZ, RZ ;  /* 0x000000ffff007224 */ /* 0x000fc800078e00ff */
[----:B----4-:R-:W-:Y:S02]  /*0130*/  IMAD.WIDE R2, R9, 0x4, R2 ;  /* 0x0000000409027825 */ /* 0x010fe400078e0202 */
[----:B------:R-:W1:Y:S04]  /*0140*/  LDC.64 R8, c[0x0][0x220] ;  /* 0x00008800ff087b82 */ /* 0x000e680000000a00 */
[----:B------:R1:W2:Y:S04]  /*0150*/  @!P0 LDG.E.64 R12, desc[UR4][R4.64] ;  /* 0x00000004040c8981 */ /* 0x0002a8000c1e1b00 */
[----:B------:R-:W3:Y:S04]  /*0160*/  @!P0 LDG.E.EL R11, desc[UR4][R2.64] ;  /* 0x00000004020b8981 */ /* 0x000ee8000c2e1900 */
[----:B------:R-:W4:Y:S01]  /*0170*/  @!P0 LDG.E.EL R0, desc[UR4][R2.64] ;  /* 0x0000000402008981 */ /* 0x000f22000c2e1900 */
[----:B------:R-:W-:Y:S01]  /*0180*/  IADD3 R6, P1, R7, UR6, RZ ;  /* 0x0000000607067c10 */ /* 0x000fe2000ff3e0ff */
[----:B-1----:R-:W-:-:S03]  /*0190*/  IMAD.WIDE R4, R7, 0x4, R8 ;  /* 0x0000000407047825 */ /* 0x002fc600078e0208 */
[----:B------:R-:W-:Y:S02]  /*01a0*/  LEA.HI.X.SX32 R7, R7, UR7, 0x1, P1 ;  /* 0x0000000707077c11 */ /* 0x000fe400088f0eff */
[C---:B--2---:R-:W-:Y:S02]  /*01b0*/  FSETP.GTU.AND P3, PT, R12.reuse, RZ, PT ;  /* 0x000000ff0c00720b */ /* 0x044fe40003f6c000 */
[----:B------:R-:W-:Y:S01]  /*01c0*/  FSETP.GTU.AND P2, PT, R13, RZ, PT ;  /* 0x000000ff0d00720b */ /* 0x000fe20003f4c000 */
[----:B---3--:R-:W-:-:S03]  /*01d0*/  FADD R12, R12, R11 ;  /* 0x0000000b0c0c7221 */ /* 0x008fc60000000000 */
[----:B------:R-:W-:Y:S01]  /*01e0*/  SEL R11, RZ, 0x100, P2 ;  /* 0x00000100ff0b7807 */ /* 0x000fe20001000000 */
[----:B----4-:R-:W-:Y:S01]  /*01f0*/  FADD R13, R13, R0 ;  /* 0x000000000d0d7221 */ /* 0x010fe20000000000 */
[----:B------:R-:W-:-:S04]  /*0200*/  SEL R0, RZ, 0x1, P3 ;  /* 0x00000001ff007807 */ /* 0x000fc80001800000 */
[----:B------:R1:W-:Y:S01]  /*0210*/  @!P0 STG.E.64 desc[UR4][R4.64], R12 ;  /* 0x0000000c04008986 */ /* 0x0003e2000c101b04 */
[----:B------:R-:W-:Y:S01]  /*0220*/  IMAD.IADD R11, R0, 0x1, R11 ;  /* 0x00000001000b7824 */ /* 0x000fe200078e020b */
[----:B------:R-:W-:Y:S06]  /*0230*/  @P0 EXIT ;  /* 0x000000000000094d */ /* 0x000fec0003800000 */
[----:B------:R-:W-:Y:S01]  /*0240*/  STG.E.U16 desc[UR4][R6.64], R11 ;  /* 0x0000000b06007986 */ /* 0x000fe2000c101504 */
[----:B------:R-:W-:Y:S05]  /*0250*/  EXIT ;  /* 0x000000000000794d */ /* 0x000fea0003800000 */
.L_x_0:
[----:B------:R-:W-:-:S00]  /*0260*/  BRA `(.L_x_0) ;  /* 0xfffffffc00fc7947 */ /* 0x000fc0000383ffff */
[----:B------:R-:W-:-:S00]  /*0270*/  NOP ;  /* 0x0000000000007918 */ /* 0x000fc00000000000 */
        /* <DEDUP_REMOVED lines=8> */
.L_x_1:


//--------------------- .nv.constant0.triton_poi_fused__native_batch_norm_legit_no_training_add_threshold_backward_28 --------------------------
	.section	.nv.constant0.triton_poi_fused__native_batch_norm_legit_no_training_add_threshold_backward_28,"a",@progbits
	.sectionflags	@""
	.align	4
.nv.constant0.triton_poi_fused__native_batch_norm_legit_no_training_add_threshold_backward_28:
	.zero		564
